//
// Generated by NVIDIA NVVM Compiler
//
// Compiler Build ID: CL-36424714
// Cuda compilation tools, release 13.0, V13.0.88
// Based on NVVM 20.0.0
//

.version 9.0
.target sm_100
.address_size 64

	// .globl	_Z16sumElementVectorPfi
.global .align 4 .f32 d_sum;

.visible .entry _Z16sumElementVectorPfi(
	.param .u64 .ptr .align 1 _Z16sumElementVectorPfi_param_0,
	.param .u32 _Z16sumElementVectorPfi_param_1
)
{
	.reg .pred 	%p<2>;
	.reg .b32 	%r<6>;
	.reg .b32 	%f<3>;
	.reg .b64 	%rd<5>;

	ld.param.u64 	%rd1, [_Z16sumElementVectorPfi_param_0];
	ld.param.u32 	%r2, [_Z16sumElementVectorPfi_param_1];
	mov.u32 	%r3, %ntid.x;
	mov.u32 	%r4, %ctaid.x;
	mov.u32 	%r5, %tid.x;
	mad.lo.s32 	%r1, %r3, %r4, %r5;
	setp.ge.s32 	%p1, %r1, %r2;
	@%p1 bra 	$L__BB0_2;
	cvta.to.global.u64 	%rd2, %rd1;
	mul.wide.s32 	%rd3, %r1, 4;
	add.s64 	%rd4, %rd2, %rd3;
	ld.global.f32 	%f1, [%rd4];
	atom.global.add.f32 	%f2, [d_sum], %f1;
$L__BB0_2:
	ret;

}


// ===== COMPILED SASS (sm_100) =====

	.target	sm_100

	.elftype	@"ET_EXEC"


//--------------------- .note.nv.tkinfo           --------------------------
	.section	.note.nv.tkinfo,"",@"SHT_NOTE"
	.sectionflags	@"SHF_NOTE_NV_TKINFO"
	.tkinfo
        /*0018*/ 	.word	0x00000002
        /*0030*/ 	.string	""
        /*0030*/ 	.string	"ptxas"
        /*0030*/ 	.string	"Cuda compilation tools, release 13.0, V13.0.88"
        /*0030*/ 	.string	"Build cuda_13.0.r13.0/compiler.36424714_0"
        /*0030*/ 	.string	"-arch sm_100 -m 64 "



//--------------------- .note.nv.cuinfo           --------------------------
	.section	.note.nv.cuinfo,"",@"SHT_NOTE"
	.sectionflags	@"SHF_NOTE_NV_CUINFO"
        /*0018*/ 	.short	0x0002
        /*001a*/ 	.short	0x0064
        /*001c*/ 	.short	0x0082
	.zero		2


//--------------------- .nv.info                  --------------------------
	.section	.nv.info,"",@"SHT_CUDA_INFO"
	.align	4


	//----- nvinfo : EIATTR_REGCOUNT
	.align		4
        /*0000*/ 	.byte	0x04, 0x2f
        /*0002*/ 	.short	(.L_2 - .L_1)
	.align		4
.L_1:
        /*0004*/ 	.word	index@(_Z16sumElementVectorPfi)
        /*0008*/ 	.word	0x00000008


	//----- nvinfo : EIATTR_FRAME_SIZE
	.align		4
.L_2:
        /*000c*/ 	.byte	0x04, 0x11
        /*000e*/ 	.short	(.L_4 - .L_3)
	.align		4
.L_3:
        /*0010*/ 	.word	index@(_Z16sumElementVectorPfi)
        /*0014*/ 	.word	0x00000000


	//----- nvinfo : EIATTR_MIN_STACK_SIZE
	.align		4
.L_4:
        /*0018*/ 	.byte	0x04, 0x12
        /*001a*/ 	.short	(.L_6 - .L_5)
	.align		4
.L_5:
        /*001c*/ 	.word	index@(_Z16sumElementVectorPfi)
        /*0020*/ 	.word	0x00000000
.L_6:


//--------------------- .nv.compat                --------------------------
	.section	.nv.compat,"",@"SHT_CUDA_COMPAT_INFO"
	.align	4
        /*0000*/ 	.byte	0x02, 0x09, 0x00, 0x00, 0x02, 0x02, 0x01, 0x00, 0x02, 0x05, 0x05, 0x00, 0x03, 0x07, 0x01, 0x01
        /*0010*/ 	.byte	0x02, 0x03, 0x00, 0x00, 0x02, 0x06, 0x01, 0x00, 0x04, 0x0b, 0x08, 0x00, 0x09, 0x00, 0x00, 0x00
        /*0020*/ 	.byte	0x00, 0x00, 0x00, 0x00


//--------------------- .nv.info._Z16sumElementVectorPfi --------------------------
	.section	.nv.info._Z16sumElementVectorPfi,"",@"SHT_CUDA_INFO"
	.sectionflags	@""
	.align	4


	//----- nvinfo : EIATTR_CUDA_API_VERSION
	.align		4
        /*0000*/ 	.byte	0x04, 0x37
        /*0002*/ 	.short	(.L_8 - .L_7)
.L_7:
        /*0004*/ 	.word	0x00000082


	//----- nvinfo : EIATTR_KPARAM_INFO
	.align		4
.L_8:
        /*0008*/ 	.byte	0x04, 0x17
        /*000a*/ 	.short	(.L_10 - .L_9)
.L_9:
        /*000c*/ 	.word	0x00000000
        /*0010*/ 	.short	0x0001
        /*0012*/ 	.short	0x0008
        /*0014*/ 	.byte	0x00, 0xf0, 0x11, 0x00


	//----- nvinfo : EIATTR_KPARAM_INFO
	.align		4
.L_10:
        /*0018*/ 	.byte	0x04, 0x17
        /*001a*/ 	.short	(.L_12 - .L_11)
.L_11:
        /*001c*/ 	.word	0x00000000
        /*0020*/ 	.short	0x0000
        /*0022*/ 	.short	0x0000
        /*0024*/ 	.byte	0x00, 0xf5, 0x21, 0x00


	//----- nvinfo : EIATTR_SPARSE_MMA_MASK
	.align		4
.L_12:
        /*0028*/ 	.byte	0x03, 0x50
        /*002a*/ 	.short	0x0000


	//----- nvinfo : EIATTR_MAXREG_COUNT
	.align		4
        /*002c*/ 	.byte	0x03, 0x1b
        /*002e*/ 	.short	0x00ff


	//----- nvinfo : EIATTR_MERCURY_ISA_VERSION
	.align		4
        /*0030*/ 	.byte	0x03, 0x5f
        /*0032*/ 	.short	0x0101


	//----- nvinfo : EIATTR_VRC_CTA_INIT_COUNT
	.align		4
        /*0034*/ 	.byte	0x02, 0x4a
	.zero		1
	.zero		1


	//----- nvinfo : EIATTR_EXIT_INSTR_OFFSETS
	.align		4
        /*0038*/ 	.byte	0x04, 0x1c
        /*003a*/ 	.short	(.L_14 - .L_13)


	//   ....[0]....
.L_13:
        /*003c*/ 	.word	0x00000070


	//   ....[1]....
        /*0040*/ 	.word	0x000000e0


	//----- nvinfo : EIATTR_CBANK_PARAM_SIZE
	.align		4
.L_14:
        /*0044*/ 	.byte	0x03, 0x19
        /*0046*/ 	.short	0x000c


	//----- nvinfo : EIATTR_PARAM_CBANK
	.align		4
        /*0048*/ 	.byte	0x04, 0x0a
        /*004a*/ 	.short	(.L_16 - .L_15)
	.align		4
.L_15:
        /*004c*/ 	.word	index@(.nv.constant0._Z16sumElementVectorPfi)
        /*0050*/ 	.short	0x0380
        /*0052*/ 	.short	0x000c


	//----- nvinfo : EIATTR_SW_WAR
	.align		4
.L_16:
        /*0054*/ 	.byte	0x04, 0x36
        /*0056*/ 	.short	(.L_18 - .L_17)
.L_17:
        /*0058*/ 	.word	0x00000008
.L_18:


//--------------------- .nv.callgraph             --------------------------
	.section	.nv.callgraph,"",@"SHT_CUDA_CALLGRAPH"
	.align	4
	.sectionentsize	8
	.align		4
        /*0000*/ 	.word	0x00000000
	.align		4
        /*0004*/ 	.word	0xffffffff
	.align		4
        /*0008*/ 	.word	0x00000000
	.align		4
        /*000c*/ 	.word	0xfffffffe
	.align		4
        /*0010*/ 	.word	0x00000000
	.align		4
        /*0014*/ 	.word	0xfffffffd
	.align		4
        /*0018*/ 	.word	0x00000000
	.align		4
        /*001c*/ 	.word	0xfffffffc


//--------------------- .nv.constant4             --------------------------
	.section	.nv.constant4,"a",@progbits
	.align	8
	.align		8
.nv.constant4:
        /*0000*/ 	.dword	d_sum


//--------------------- .text._Z16sumElementVectorPfi --------------------------
	.section	.text._Z16sumElementVectorPfi,"ax",@progbits
	.align	128
        .global         _Z16sumElementVectorPfi
        .type           _Z16sumElementVectorPfi,@function
        .size           _Z16sumElementVectorPfi,(.L_x_1 - _Z16sumElementVectorPfi)
        .other          _Z16sumElementVectorPfi,@"STO_CUDA_ENTRY STV_DEFAULT"
_Z16sumElementVectorPfi:
.text._Z16sumElementVectorPfi:
[----:B------:R-:W-:Y:S01]  /*0000*/  LDC R1, c[0x0][0x37c] ;  /* 0x0000df00ff017b82 */ /* 0x000fe20000000800 */
[----:B------:R-:W0:Y:S01]  /*0010*/  S2R R5, SR_CTAID.X ;  /* 0x0000000000057919 */ /* 0x000e220000002500 */
[----:B------:R-:W0:Y:S01]  /*0020*/  LDCU UR4, c[0x0][0x360] ;  /* 0x00006c00ff0477ac */ /* 0x000e220008000800 */
[----:B------:R-:W0:Y:S01]  /*0030*/  S2R R0, SR_TID.X ;  /* 0x0000000000007919 */ /* 0x000e220000002100 */
[----:B------:R-:W1:Y:S01]  /*0040*/  LDCU UR5, c[0x0][0x388] ;  /* 0x00007100ff0577ac */ /* 0x000e620008000800 */
[----:B0-----:R-:W-:-:S05]  /*0050*/  IMAD R5, R5, UR4, R0 ;  /* 0x0000000405057c24 */ /* 0x001fca000f8e0200 */
[----:B-1----:R-:W-:-:S13]  /*0060*/  ISETP.GE.AND P0, PT, R5, UR5, PT ;  /* 0x0000000505007c0c */ /* 0x002fda000bf06270 */
[----:B------:R-:W-:Y:S05]  /*0070*/  @P0 EXIT ;  /* 0x000000000000094d */ /* 0x000fea0003800000 */
[----:B------:R-:W0:Y:S01]  /*0080*/  LDC.64 R2, c[0x0][0x380] ;  /* 0x0000e000ff027b82 */ /* 0x000e220000000a00 */
[----:B------:R-:W1:Y:S01]  /*0090*/  LDCU.64 UR4, c[0x0][0x358] ;  /* 0x00006b00ff0477ac */ /* 0x000e620008000a00 */
[----:B0-----:R-:W-:-:S06]  /*00a0*/  IMAD.WIDE R2, R5, 0x4, R2 ;  /* 0x0000000405027825 */ /* 0x001fcc00078e0202 */
[----:B-1----:R-:W2:Y:S01]  /*00b0*/  LDG.E R3, desc[UR4][R2.64] ;  /* 0x0000000402037981 */ /* 0x002ea2000c1e1900 */
[----:B------:R-:W2:Y:S03]  /*00c0*/  LDC.64 R4, c[0x4][RZ] ;  /* 0x01000000ff047b82 */ /* 0x000ea60000000a00 */
[----:B--2---:R-:W-:Y:S01]  /*00d0*/  REDG.E.ADD.F32.FTZ.RN.STRONG.GPU desc[UR4][R4.64], R3 ;  /* 0x00000003040079a6 */ /* 0x004fe2000c12f304 */
[----:B------:R-:W-:Y:S05]  /*00e0*/  EXIT ;  /* 0x000000000000794d */ /* 0x000fea0003800000 */
.L_x_0:
[----:B------:R-:W-:-:S00]  /*00f0*/  BRA `(.L_x_0) ;  /* 0xfffffffc00fc7947 */ /* 0x000fc0000383ffff */
[----:B------:R-:W-:-:S00]  /*0100*/  NOP ;  /* 0x0000000000007918 */ /* 0x000fc00000000000 */
[----:B------:R-:W-:-:S00]  /*0110*/  NOP ;  /* 0x0000000000007918 */ /* 0x000fc00000000000 */
[----:B------:R-:W-:-:S00]  /*0120*/  NOP ;  /* 0x0000000000007918 */ /* 0x000fc00000000000 */
[----:B------:R-:W-:-:S00]  /*0130*/  NOP ;  /* 0x0000000000007918 */ /* 0x000fc00000000000 */
[----:B------:R-:W-:-:S00]  /*0140*/  NOP ;  /* 0x0000000000007918 */ /* 0x000fc00000000000 */
[----:B------:R-:W-:-:S00]  /*0150*/  NOP ;  /* 0x0000000000007918 */ /* 0x000fc00000000000 */
[----:B------:R-:W-:-:S00]  /*0160*/  NOP ;  /* 0x0000000000007918 */ /* 0x000fc00000000000 */
[----:B------:R-:W-:-:S00]  /*0170*/  NOP ;  /* 0x0000000000007918 */ /* 0x000fc00000000000 */
.L_x_1:


//--------------------- .nv.shared.reserved.0     --------------------------
	.section	.nv.shared.reserved.0,"aw",@nobits
	.weak		__nv_reservedSMEM_offset_0_alias
	.size		__nv_reservedSMEM_offset_0_alias, 0, 64
	.other		__nv_reservedSMEM_offset_0_alias,@"STO_CUDA_RESERVED_SHARED STV_DEFAULT"
__nv_reservedSMEM_offset_0_alias:
	.zero		0
	.zero		64


//--------------------- .nv.global                --------------------------
	.section	.nv.global,"aw",@nobits
	.align	4
.nv.global:
	.type		d_sum,@object
	.size		d_sum,(.L_0 - d_sum)
d_sum:
	.zero		4
.L_0:


//--------------------- .nv.constant0._Z16sumElementVectorPfi --------------------------
	.section	.nv.constant0._Z16sumElementVectorPfi,"a",@progbits
	.sectionflags	@""
	.align	4
.nv.constant0._Z16sumElementVectorPfi:
	.zero		908


//--------------------- SYMBOLS --------------------------

	.type		.nv.reservedSmem.offset0,@object
	.size		.nv.reservedSmem.offset0,0x4
